//
// Generated by NVIDIA NVVM Compiler
//
// Compiler Build ID: CL-36424714
// Cuda compilation tools, release 13.0, V13.0.88
// Based on NVVM 20.0.0
//

.version 9.0
.target sm_100
.address_size 64

	// .globl	_Z6VecAddPiS_S_i

.visible .entry _Z6VecAddPiS_S_i(
	.param .u64 .ptr .align 1 _Z6VecAddPiS_S_i_param_0,
	.param .u64 .ptr .align 1 _Z6VecAddPiS_S_i_param_1,
	.param .u64 .ptr .align 1 _Z6VecAddPiS_S_i_param_2,
	.param .u32 _Z6VecAddPiS_S_i_param_3
)
{
	.reg .pred 	%p<2>;
	.reg .b32 	%r<9>;
	.reg .b64 	%rd<11>;

	ld.param.u64 	%rd1, [_Z6VecAddPiS_S_i_param_0];
	ld.param.u64 	%rd2, [_Z6VecAddPiS_S_i_param_1];
	ld.param.u64 	%rd3, [_Z6VecAddPiS_S_i_param_2];
	ld.param.u32 	%r2, [_Z6VecAddPiS_S_i_param_3];
	mov.u32 	%r3, %ntid.x;
	mov.u32 	%r4, %ctaid.x;
	mov.u32 	%r5, %tid.x;
	mad.lo.s32 	%r1, %r3, %r4, %r5;
	setp.ge.s32 	%p1, %r1, %r2;
	@%p1 bra 	$L__BB0_2;
	cvta.to.global.u64 	%rd4, %rd1;
	cvta.to.global.u64 	%rd5, %rd2;
	cvta.to.global.u64 	%rd6, %rd3;
	mul.wide.s32 	%rd7, %r1, 4;
	add.s64 	%rd8, %rd4, %rd7;
	ld.global.u32 	%r6, [%rd8];
	add.s64 	%rd9, %rd5, %rd7;
	ld.global.u32 	%r7, [%rd9];
	add.s32 	%r8, %r7, %r6;
	add.s64 	%rd10, %rd6, %rd7;
	st.global.u32 	[%rd10], %r8;
$L__BB0_2:
	ret;

}


// ===== COMPILED SASS (sm_100) =====

	.target	sm_100

	.elftype	@"ET_EXEC"


//--------------------- .note.nv.tkinfo           --------------------------
	.section	.note.nv.tkinfo,"",@"SHT_NOTE"
	.sectionflags	@"SHF_NOTE_NV_TKINFO"
	.tkinfo
        /*0018*/ 	.word	0x00000002
        /*0030*/ 	.string	""
        /*0030*/ 	.string	"ptxas"
        /*0030*/ 	.string	"Cuda compilation tools, release 13.0, V13.0.88"
        /*0030*/ 	.string	"Build cuda_13.0.r13.0/compiler.36424714_0"
        /*0030*/ 	.string	"-arch sm_100 -m 64 "



//--------------------- .note.nv.cuinfo           --------------------------
	.section	.note.nv.cuinfo,"",@"SHT_NOTE"
	.sectionflags	@"SHF_NOTE_NV_CUINFO"
        /*0018*/ 	.short	0x0002
        /*001a*/ 	.short	0x0064
        /*001c*/ 	.short	0x0082
	.zero		2


//--------------------- .nv.info                  --------------------------
	.section	.nv.info,"",@"SHT_CUDA_INFO"
	.align	4


	//----- nvinfo : EIATTR_REGCOUNT
	.align		4
        /*0000*/ 	.byte	0x04, 0x2f
        /*0002*/ 	.short	(.L_1 - .L_0)
	.align		4
.L_0:
        /*0004*/ 	.word	index@(_Z6VecAddPiS_S_i)
        /*0008*/ 	.word	0x0000000c


	//----- nvinfo : EIATTR_FRAME_SIZE
	.align		4
.L_1:
        /*000c*/ 	.byte	0x04, 0x11
        /*000e*/ 	.short	(.L_3 - .L_2)
	.align		4
.L_2:
        /*0010*/ 	.word	index@(_Z6VecAddPiS_S_i)
        /*0014*/ 	.word	0x00000000


	//----- nvinfo : EIATTR_MIN_STACK_SIZE
	.align		4
.L_3:
        /*0018*/ 	.byte	0x04, 0x12
        /*001a*/ 	.short	(.L_5 - .L_4)
	.align		4
.L_4:
        /*001c*/ 	.word	index@(_Z6VecAddPiS_S_i)
        /*0020*/ 	.word	0x00000000
.L_5:


//--------------------- .nv.compat                --------------------------
	.section	.nv.compat,"",@"SHT_CUDA_COMPAT_INFO"
	.align	4
        /*0000*/ 	.byte	0x02, 0x09, 0x00, 0x00, 0x02, 0x02, 0x01, 0x00, 0x02, 0x05, 0x05, 0x00, 0x03, 0x07, 0x01, 0x01
        /*0010*/ 	.byte	0x02, 0x03, 0x00, 0x00, 0x02, 0x06, 0x01, 0x00, 0x04, 0x0b, 0x08, 0x00, 0x09, 0x00, 0x00, 0x00
        /*0020*/ 	.byte	0x00, 0x00, 0x00, 0x00


//--------------------- .nv.info._Z6VecAddPiS_S_i --------------------------
	.section	.nv.info._Z6VecAddPiS_S_i,"",@"SHT_CUDA_INFO"
	.sectionflags	@""
	.align	4


	//----- nvinfo : EIATTR_CUDA_API_VERSION
	.align		4
        /*0000*/ 	.byte	0x04, 0x37
        /*0002*/ 	.short	(.L_7 - .L_6)
.L_6:
        /*0004*/ 	.word	0x00000082


	//----- nvinfo : EIATTR_KPARAM_INFO
	.align		4
.L_7:
        /*0008*/ 	.byte	0x04, 0x17
        /*000a*/ 	.short	(.L_9 - .L_8)
.L_8:
        /*000c*/ 	.word	0x00000000
        /*0010*/ 	.short	0x0003
        /*0012*/ 	.short	0x0018
        /*0014*/ 	.byte	0x00, 0xf0, 0x11, 0x00


	//----- nvinfo : EIATTR_KPARAM_INFO
	.align		4
.L_9:
        /*0018*/ 	.byte	0x04, 0x17
        /*001a*/ 	.short	(.L_11 - .L_10)
.L_10:
        /*001c*/ 	.word	0x00000000
        /*0020*/ 	.short	0x0002
        /*0022*/ 	.short	0x0010
        /*0024*/ 	.byte	0x00, 0xf5, 0x21, 0x00


	//----- nvinfo : EIATTR_KPARAM_INFO
	.align		4
.L_11:
        /*0028*/ 	.byte	0x04, 0x17
        /*002a*/ 	.short	(.L_13 - .L_12)
.L_12:
        /*002c*/ 	.word	0x00000000
        /*0030*/ 	.short	0x0001
        /*0032*/ 	.short	0x0008
        /*0034*/ 	.byte	0x00, 0xf5, 0x21, 0x00


	//----- nvinfo : EIATTR_KPARAM_INFO
	.align		4
.L_13:
        /*0038*/ 	.byte	0x04, 0x17
        /*003a*/ 	.short	(.L_15 - .L_14)
.L_14:
        /*003c*/ 	.word	0x00000000
        /*0040*/ 	.short	0x0000
        /*0042*/ 	.short	0x0000
        /*0044*/ 	.byte	0x00, 0xf5, 0x21, 0x00


	//----- nvinfo : EIATTR_SPARSE_MMA_MASK
	.align		4
.L_15:
        /*0048*/ 	.byte	0x03, 0x50
        /*004a*/ 	.short	0x0000


	//----- nvinfo : EIATTR_MAXREG_COUNT
	.align		4
        /*004c*/ 	.byte	0x03, 0x1b
        /*004e*/ 	.short	0x00ff


	//----- nvinfo : EIATTR_MERCURY_ISA_VERSION
	.align		4
        /*0050*/ 	.byte	0x03, 0x5f
        /*0052*/ 	.short	0x0101


	//----- nvinfo : EIATTR_VRC_CTA_INIT_COUNT
	.align		4
        /*0054*/ 	.byte	0x02, 0x4a
	.zero		1
	.zero		1


	//----- nvinfo : EIATTR_EXIT_INSTR_OFFSETS
	.align		4
        /*0058*/ 	.byte	0x04, 0x1c
        /*005a*/ 	.short	(.L_17 - .L_16)


	//   ....[0]....
.L_16:
        /*005c*/ 	.word	0x00000070


	//   ....[1]....
        /*0060*/ 	.word	0x00000130


	//----- nvinfo : EIATTR_CBANK_PARAM_SIZE
	.align		4
.L_17:
        /*0064*/ 	.byte	0x03, 0x19
        /*0066*/ 	.short	0x001c


	//----- nvinfo : EIATTR_PARAM_CBANK
	.align		4
        /*0068*/ 	.byte	0x04, 0x0a
        /*006a*/ 	.short	(.L_19 - .L_18)
	.align		4
.L_18:
        /*006c*/ 	.word	index@(.nv.constant0._Z6VecAddPiS_S_i)
        /*0070*/ 	.short	0x0380
        /*0072*/ 	.short	0x001c


	//----- nvinfo : EIATTR_SW_WAR
	.align		4
.L_19:
        /*0074*/ 	.byte	0x04, 0x36
        /*0076*/ 	.short	(.L_21 - .L_20)
.L_20:
        /*0078*/ 	.word	0x00000008
.L_21:


//--------------------- .nv.callgraph             --------------------------
	.section	.nv.callgraph,"",@"SHT_CUDA_CALLGRAPH"
	.align	4
	.sectionentsize	8
	.align		4
        /*0000*/ 	.word	0x00000000
	.align		4
        /*0004*/ 	.word	0xffffffff
	.align		4
        /*0008*/ 	.word	0x00000000
	.align		4
        /*000c*/ 	.word	0xfffffffe
	.align		4
        /*0010*/ 	.word	0x00000000
	.align		4
        /*0014*/ 	.word	0xfffffffd
	.align		4
        /*0018*/ 	.word	0x00000000
	.align		4
        /*001c*/ 	.word	0xfffffffc


//--------------------- .text._Z6VecAddPiS_S_i    --------------------------
	.section	.text._Z6VecAddPiS_S_i,"ax",@progbits
	.align	128
        .global         _Z6VecAddPiS_S_i
        .type           _Z6VecAddPiS_S_i,@function
        .size           _Z6VecAddPiS_S_i,(.L_x_1 - _Z6VecAddPiS_S_i)
        .other          _Z6VecAddPiS_S_i,@"STO_CUDA_ENTRY STV_DEFAULT"
_Z6VecAddPiS_S_i:
.text._Z6VecAddPiS_S_i:
[----:B------:R-:W-:Y:S01]  /*0000*/  LDC R1, c[0x0][0x37c] ;  /* 0x0000df00ff017b82 */ /* 0x000fe20000000800 */
[----:B------:R-:W0:Y:S01]  /*0010*/  S2R R9, SR_CTAID.X ;  /* 0x0000000000097919 */ /* 0x000e220000002500 */
[----:B------:R-:W0:Y:S01]  /*0020*/  LDCU UR4, c[0x0][0x360] ;  /* 0x00006c00ff0477ac */ /* 0x000e220008000800 */
[----:B------:R-:W0:Y:S01]  /*0030*/  S2R R0, SR_TID.X ;  /* 0x0000000000007919 */ /* 0x000e220000002100 */
[----:B------:R-:W1:Y:S01]  /*0040*/  LDCU UR5, c[0x0][0x398] ;  /* 0x00007300ff0577ac */ /* 0x000e620008000800 */
[----:B0-----:R-:W-:-:S05]  /*0050*/  IMAD R9, R9, UR4, R0 ;  /* 0x0000000409097c24 */ /* 0x001fca000f8e0200 */
[----:B-1----:R-:W-:-:S13]  /*0060*/  ISETP.GE.AND P0, PT, R9, UR5, PT ;  /* 0x0000000509007c0c */ /* 0x002fda000bf06270 */
[----:B------:R-:W-:Y:S05]  /*0070*/  @P0 EXIT ;  /* 0x000000000000094d */ /* 0x000fea0003800000 */
[----:B------:R-:W0:Y:S01]  /*0080*/  LDC.64 R2, c[0x0][0x380] ;  /* 0x0000e000ff027b82 */ /* 0x000e220000000a00 */
[----:B------:R-:W1:Y:S07]  /*0090*/  LDCU.64 UR4, c[0x0][0x358] ;  /* 0x00006b00ff0477ac */ /* 0x000e6e0008000a00 */
[----:B------:R-:W2:Y:S08]  /*00a0*/  LDC.64 R4, c[0x0][0x388] ;  /* 0x0000e200ff047b82 */ /* 0x000eb00000000a00 */
[----:B------:R-:W3:Y:S01]  /*00b0*/  LDC.64 R6, c[0x0][0x390] ;  /* 0x0000e400ff067b82 */ /* 0x000ee20000000a00 */
[----:B0-----:R-:W-:-:S06]  /*00c0*/  IMAD.WIDE R2, R9, 0x4, R2 ;  /* 0x0000000409027825 */ /* 0x001fcc00078e0202 */
[----:B-1----:R-:W4:Y:S01]  /*00d0*/  LDG.E R2, desc[UR4][R2.64] ;  /* 0x0000000402027981 */ /* 0x002f22000c1e1900 */
[----:B--2---:R-:W-:-:S06]  /*00e0*/  IMAD.WIDE R4, R9, 0x4, R4 ;  /* 0x0000000409047825 */ /* 0x004fcc00078e0204 */
[----:B------:R-:W4:Y:S01]  /*00f0*/  LDG.E R5, desc[UR4][R4.64] ;  /* 0x0000000404057981 */ /* 0x000f22000c1e1900 */
[----:B---3--:R-:W-:Y:S01]  /*0100*/  IMAD.WIDE R6, R9, 0x4, R6 ;  /* 0x0000000409067825 */ /* 0x008fe200078e0206 */
[----:B----4-:R-:W-:-:S05]  /*0110*/  IADD3 R9, PT, PT, R2, R5, RZ ;  /* 0x0000000502097210 */ /* 0x010fca0007ffe0ff */
[----:B------:R-:W-:Y:S01]  /*0120*/  STG.E desc[UR4][R6.64], R9 ;  /* 0x0000000906007986 */ /* 0x000fe2000c101904 */
[----:B------:R-:W-:Y:S05]  /*0130*/  EXIT ;  /* 0x000000000000794d */ /* 0x000fea0003800000 */
.L_x_0:
[----:B------:R-:W-:-:S00]  /*0140*/  BRA `(.L_x_0) ;  /* 0xfffffffc00fc7947 */ /* 0x000fc0000383ffff */
[----:B------:R-:W-:-:S00]  /*0150*/  NOP ;  /* 0x0000000000007918 */ /* 0x000fc00000000000 */
        /* <DEDUP_REMOVED lines=10> */
.L_x_1:


//--------------------- .nv.shared.reserved.0     --------------------------
	.section	.nv.shared.reserved.0,"aw",@nobits
	.weak		__nv_reservedSMEM_offset_0_alias
	.size		__nv_reservedSMEM_offset_0_alias, 0, 64
	.other		__nv_reservedSMEM_offset_0_alias,@"STO_CUDA_RESERVED_SHARED STV_DEFAULT"
__nv_reservedSMEM_offset_0_alias:
	.zero		0
	.zero		64


//--------------------- .nv.constant0._Z6VecAddPiS_S_i --------------------------
	.section	.nv.constant0._Z6VecAddPiS_S_i,"a",@progbits
	.sectionflags	@""
	.align	4
.nv.constant0._Z6VecAddPiS_S_i:
	.zero		924


//--------------------- SYMBOLS --------------------------

	.type		.nv.reservedSmem.offset0,@object
	.size		.nv.reservedSmem.offset0,0x4
